	.headerflags	@"EF_CUDA_TEXMODE_UNIFIED EF_CUDA_64BIT_ADDRESS EF_CUDA_ACCELERATORS EF_CUDA_SM90 EF_CUDA_VIRTUAL_SM(EF_CUDA_SM90)"
	.elftype	@"ET_EXEC"


//--------------------- .nv.info                  --------------------------
	.section	.nv.info,"",@"SHT_CUDA_INFO"
	.align	4


	//----- nvinfo : EIATTR_REGCOUNT
	.align		4
        /*0000*/ 	.byte	0x04, 0x2f
        /*0002*/ 	.short	(.L_3 - .L_2)
	.align		4
.L_2:
        /*0004*/ 	.word	index@(triton_poi_fused__native_batch_norm_legit_no_training_relu_3)
        /*0008*/ 	.word	0x00000010


	//----- nvinfo : EIATTR_MIN_STACK_SIZE
	.align		4
.L_3:
        /*000c*/ 	.byte	0x04, 0x12
        /*000e*/ 	.short	(.L_5 - .L_4)
	.align		4
.L_4:
        /*0010*/ 	.word	index@(triton_poi_fused__native_batch_norm_legit_no_training_relu_3)
        /*0014*/ 	.word	0x00000000


	//----- nvinfo : EIATTR_FRAME_SIZE
	.align		4
.L_5:
        /*0018*/ 	.byte	0x04, 0x11
        /*001a*/ 	.short	(.L_7 - .L_6)
	.align		4
.L_6:
        /*001c*/ 	.word	index@(triton_poi_fused__native_batch_norm_legit_no_training_relu_3)
        /*0020*/ 	.word	0x00000000


	//----- nvinfo : EIATTR_MIN_STACK_SIZE
	.align		4
.L_7:
        /*0024*/ 	.byte	0x04, 0x12
        /*0026*/ 	.short	(.L_9 - .L_8)
	.align		4
.L_8:
        /*0028*/ 	.word	index@(triton_poi_fused__native_batch_norm_legit_no_training_relu_3)
        /*002c*/ 	.word	0x00000000
.L_9:


//--------------------- .nv.info.triton_poi_fused__native_batch_norm_legit_no_training_relu_3 --------------------------
	.section	.nv.info.triton_poi_fused__native_batch_norm_legit_no_training_relu_3,"",@"SHT_CUDA_INFO"
	.sectionflags	@""
	.align	4


	//----- nvinfo : EIATTR_CUDA_API_VERSION
	.align		4
        /*0000*/ 	.byte	0x04, 0x37
        /*0002*/ 	.short	(.L_11 - .L_10)
.L_10:
        /*0004*/ 	.word	0x0000007c


	//----- nvinfo : EIATTR_KPARAM_INFO
	.align		4
.L_11:
        /*0008*/ 	.byte	0x04, 0x17
        /*000a*/ 	.short	(.L_13 - .L_12)
.L_12:
        /*000c*/ 	.word	0x00000000
        /*0010*/ 	.short	0x0006
        /*0012*/ 	.short	0x0030
        /*0014*/ 	.byte	0x00, 0xf0, 0x11, 0x00


	//----- nvinfo : EIATTR_KPARAM_INFO
	.align		4
.L_13:
        /*0018*/ 	.byte	0x04, 0x17
        /*001a*/ 	.short	(.L_15 - .L_14)
.L_14:
        /*001c*/ 	.word	0x00000000
        /*0020*/ 	.short	0x0005
        /*0022*/ 	.short	0x0028
        /*0024*/ 	.byte	0x00, 0xf4, 0x21, 0x00


	//----- nvinfo : EIATTR_KPARAM_INFO
	.align		4
.L_15:
        /*0028*/ 	.byte	0x04, 0x17
        /*002a*/ 	.short	(.L_17 - .L_16)
.L_16:
        /*002c*/ 	.word	0x00000000
        /*0030*/ 	.short	0x0004
        /*0032*/ 	.short	0x0020
        /*0034*/ 	.byte	0x00, 0xf4, 0x21, 0x00


	//----- nvinfo : EIATTR_KPARAM_INFO
	.align		4
.L_17:
        /*0038*/ 	.byte	0x04, 0x17
        /*003a*/ 	.short	(.L_19 - .L_18)
.L_18:
        /*003c*/ 	.word	0x00000000
        /*0040*/ 	.short	0x0003
        /*0042*/ 	.short	0x0018
        /*0044*/ 	.byte	0x00, 0xf4, 0x21, 0x00


	//----- nvinfo : EIATTR_KPARAM_INFO
	.align		4
.L_19:
        /*0048*/ 	.byte	0x04, 0x17
        /*004a*/ 	.short	(.L_21 - .L_20)
.L_20:
        /*004c*/ 	.word	0x00000000
        /*0050*/ 	.short	0x0002
        /*0052*/ 	.short	0x0010
        /*0054*/ 	.byte	0x00, 0xf4, 0x21, 0x00


	//----- nvinfo : EIATTR_KPARAM_INFO
	.align		4
.L_21:
        /*0058*/ 	.byte	0x04, 0x17
        /*005a*/ 	.short	(.L_23 - .L_22)
.L_22:
        /*005c*/ 	.word	0x00000000
        /*0060*/ 	.short	0x0001
        /*0062*/ 	.short	0x0008
        /*0064*/ 	.byte	0x00, 0xf4, 0x21, 0x00


	//----- nvinfo : EIATTR_KPARAM_INFO
	.align		4
.L_23:
        /*0068*/ 	.byte	0x04, 0x17
        /*006a*/ 	.short	(.L_25 - .L_24)
.L_24:
        /*006c*/ 	.word	0x00000000
        /*0070*/ 	.short	0x0000
        /*0072*/ 	.short	0x0000
        /*0074*/ 	.byte	0x00, 0xf4, 0x21, 0x00


	//----- nvinfo : EIATTR_SPARSE_MMA_MASK
	.align		4
.L_25:
        /*0078*/ 	.byte	0x03, 0x50
        /*007a*/ 	.short	0x0000


	//----- nvinfo : EIATTR_MAXREG_COUNT
	.align		4
        /*007c*/ 	.byte	0x03, 0x1b
        /*007e*/ 	.short	0x00ff


	//----- nvinfo : EIATTR_EXIT_INSTR_OFFSETS
	.align		4
        /*0080*/ 	.byte	0x04, 0x1c
        /*0082*/ 	.short	(.L_27 - .L_26)


	//   ....[0]....
.L_26:
        /*0084*/ 	.word	0x000002d0


	//----- nvinfo : EIATTR_REQNTID
	.align		4
.L_27:
        /*0088*/ 	.byte	0x04, 0x10
        /*008a*/ 	.short	(.L_29 - .L_28)
.L_28:
        /*008c*/ 	.word	0x00000080
        /*0090*/ 	.word	0x00000001
        /*0094*/ 	.word	0x00000001


	//----- nvinfo : EIATTR_CBANK_PARAM_SIZE
	.align		4
.L_29:
        /*0098*/ 	.byte	0x03, 0x19
        /*009a*/ 	.short	0x0034


	//----- nvinfo : EIATTR_PARAM_CBANK
	.align		4
        /*009c*/ 	.byte	0x04, 0x0a
        /*009e*/ 	.short	(.L_31 - .L_30)
	.align		4
.L_30:
        /*00a0*/ 	.word	index@(.nv.constant0.triton_poi_fused__native_batch_norm_legit_no_training_relu_3)
        /*00a4*/ 	.short	0x0210
        /*00a6*/ 	.short	0x0034


	//----- nvinfo : EIATTR_SW_WAR
	.align		4
.L_31:
        /*00a8*/ 	.byte	0x04, 0x36
        /*00aa*/ 	.short	(.L_33 - .L_32)
.L_32:
        /*00ac*/ 	.word	0x00000008
.L_33:


//--------------------- .nv.callgraph             --------------------------
	.section	.nv.callgraph,"",@"SHT_CUDA_CALLGRAPH"
	.align	4
	.sectionentsize	8
	.align		4
        /*0000*/ 	.word	0x00000000
	.align		4
        /*0004*/ 	.word	0xffffffff
	.align		4
        /*0008*/ 	.word	0x00000000
	.align		4
        /*000c*/ 	.word	0xfffffffe
	.align		4
        /*0010*/ 	.word	0x00000000
	.align		4
        /*0014*/ 	.word	0xfffffffd
	.align		4
        /*0018*/ 	.word	0x00000000
	.align		4
        /*001c*/ 	.word	0xfffffffc


//--------------------- .nv.constant4             --------------------------
	.section	.nv.constant4,"a",@progbits
	.align	8
	.align		8
.nv.constant4:
        /*0000*/ 	.dword	_$_str
	.align		8
        /*0008*/ 	.dword	_$_str_$_2


//--------------------- .text.triton_poi_fused__native_batch_norm_legit_no_training_relu_3 --------------------------
	.section	.text.triton_poi_fused__native_batch_norm_legit_no_training_relu_3,"ax",@progbits
	.align	128
        .global         triton_poi_fused__native_batch_norm_legit_no_training_relu_3
        .type           triton_poi_fused__native_batch_norm_legit_no_training_relu_3,@function
        .size           triton_poi_fused__native_batch_norm_legit_no_training_relu_3,(.L_x_1 - triton_poi_fused__native_batch_norm_legit_no_training_relu_3)
        .other          triton_poi_fused__native_batch_norm_legit_no_training_relu_3,@"STO_CUDA_ENTRY STV_DEFAULT"
triton_poi_fused__native_batch_norm_legit_no_training_relu_3:
.text.triton_poi_fused__native_batch_norm_legit_no_training_relu_3:
[----:B------:R-:W-:Y:S01]  /*0000*/  LDC R1, c[0x0][0x28] ;  /* 0x00000a00ff017b82 */ /* 0x000fe20000000800 */
[----:B------:R-:W1:Y:S07]  /*0010*/  S2R R0, SR_TID.X ;  /* 0x0000000000007919 */ /* 0x000e6e0000002100 */
[----:B------:R-:W2:Y:S01]  /*0020*/  LDC.64 R6, c[0x0][0x220] ;  /* 0x00008800ff067b82 */ /* 0x000ea20000000a00 */
[----:B------:R-:W-:Y:S01]  /*0030*/  ULDC.64 UR4, c[0x0][0x208] ;  /* 0x0000820000047ab9 */ /* 0x000fe20000000a00 */
[----:B------:R-:W3:Y:S06]  /*0040*/  S2R R3, SR_CTAID.X ;  /* 0x0000000000037919 */ /* 0x000eec0000002500 */
[----:B------:R-:W4:Y:S08]  /*0050*/  LDC.64 R4, c[0x0][0x218] ;  /* 0x00008600ff047b82 */ /* 0x000f300000000a00 */
[----:B------:R-:W5:Y:S08]  /*0060*/  LDC.64 R8, c[0x0][0x228] ;  /* 0x00008a00ff087b82 */ /* 0x000f700000000a00 */
[----:B------:R-:W5:Y:S01]  /*0070*/  LDC.64 R10, c[0x0][0x230] ;  /* 0x00008c00ff0a7b82 */ /* 0x000f620000000a00 */
[----:B-1----:R-:W-:-:S02]  /*0080*/  LOP3.LUT R0, R0, 0x7f, RZ, 0xc0, !PT ;  /* 0x0000007f00007812 */ /* 0x002fc400078ec0ff */
[----:B---3--:R-:W-:Y:S02]  /*0090*/  SHF.R.S32.HI R2, RZ, 0x18, R3 ;  /* 0x00000018ff027819 */ /* 0x008fe40000011403 */
[----:B------:R-:W-:Y:S02]  /*00a0*/  LEA R0, R3, R0, 0x7 ;  /* 0x0000000003007211 */ /* 0x000fe400078e38ff */
[----:B------:R-:W-:-:S04]  /*00b0*/  SGXT R3, R2, 0x1 ;  /* 0x000000010203781a */ /* 0x000fc80000000200 */
[----:B------:R-:W-:-:S04]  /*00c0*/  LEA.HI R3, R3, R0, RZ, 0x4 ;  /* 0x0000000003037211 */ /* 0x000fc800078f20ff */
[----:B------:R-:W-:-:S04]  /*00d0*/  LOP3.LUT R3, R3, 0xfffffff0, RZ, 0xc0, !PT ;  /* 0xfffffff003037812 */ /* 0x000fc800078ec0ff */
[----:B------:R-:W-:Y:S02]  /*00e0*/  IADD3 R13, R0, -R3, RZ ;  /* 0x80000003000d7210 */ /* 0x000fe40007ffe0ff */
[----:B------:R-:W1:Y:S03]  /*00f0*/  LDC.64 R2, c[0x0][0x210] ;  /* 0x00008400ff027b82 */ /* 0x000e660000000a00 */
[----:B--2---:R-:W-:-:S06]  /*0100*/  IMAD.WIDE R6, R13, 0x4, R6 ;  /* 0x000000040d067825 */ /* 0x004fcc00078e0206 */
[----:B------:R-:W2:Y:S01]  /*0110*/  LDG.E.EL R6, desc[UR4][R6.64] ;  /* 0x0000000406067981 */ /* 0x000ea2000c2e1900 */
[----:B----4-:R-:W-:-:S04]  /*0120*/  IMAD.WIDE R4, R13, 0x4, R4 ;  /* 0x000000040d047825 */ /* 0x010fc800078e0204 */
[C---:B-----5:R-:W-:Y:S02]  /*0130*/  IMAD.WIDE R8, R13.reuse, 0x4, R8 ;  /* 0x000000040d087825 */ /* 0x060fe400078e0208 */
[----:B------:R3:W4:Y:S02]  /*0140*/  LDG.E.EL R5, desc[UR4][R4.64] ;  /* 0x0000000404057981 */ /* 0x000724000c2e1900 */
[----:B0-----:R-:W-:Y:S02]  /*0150*/  IMAD.WIDE R10, R13, 0x4, R10 ;  /* 0x000000040d0a7825 */ /* 0x001fe400078e020a */
[----:B------:R-:W5:Y:S02]  /*0160*/  LDG.E.EL R8, desc[UR4][R8.64] ;  /* 0x0000000408087981 */ /* 0x000f64000c2e1900 */
[C---:B-1----:R-:W-:Y:S02]  /*0170*/  IMAD.WIDE R2, R0.reuse, 0x4, R2 ;  /* 0x0000000400027825 */ /* 0x042fe400078e0202 */
[----:B------:R-:W5:Y:S04]  /*0180*/  LDG.E.EL R11, desc[UR4][R10.64] ;  /* 0x000000040a0b7981 */ /* 0x000f68000c2e1900 */
[----:B------:R0:W4:Y:S01]  /*0190*/  LDG.E R12, desc[UR4][R2.64] ;  /* 0x00000004020c7981 */ /* 0x000122000c1e1900 */
[----:B---3--:R-:W-:Y:S01]  /*01a0*/  HFMA2.MMA R4, -RZ, RZ, 1.625, 0 ;  /* 0x3e800000ff047435 */ /* 0x008fe200000001ff */
[----:B0-----:R-:W0:Y:S02]  /*01b0*/  LDC.64 R2, c[0x0][0x238] ;  /* 0x00008e00ff027b82 */ /* 0x001e240000000a00 */
[----:B0-----:R-:W-:-:S04]  /*01c0*/  IMAD.WIDE R2, R0, 0x4, R2 ;  /* 0x0000000400027825 */ /* 0x001fc800078e0202 */
[----:B--2---:R-:W-:-:S04]  /*01d0*/  FADD R6, R6, 9.9999997473787516356e-06 ;  /* 0x3727c5ac06067421 */ /* 0x004fc80000000000 */
[----:B------:R-:W0:Y:S02]  /*01e0*/  MUFU.SQRT R7, R6 ;  /* 0x0000000600077308 */ /* 0x000e240000002000 */
[C---:B0-----:R-:W-:Y:S02]  /*01f0*/  FSETP.GT.AND P0, PT, R7.reuse, 8.50705917302346158658e+37, PT ;  /* 0x7e8000000700780b */ /* 0x041fe40003f04000 */
[----:B------:R-:W-:-:S11]  /*0200*/  FSETP.GEU.AND P1, PT, R7, 1.175494350822287508e-38, PT ;  /* 0x008000000700780b */ /* 0x000fd60003f2e000 */
[----:B------:R-:W-:-:S04]  /*0210*/  @P0 FMUL R7, R7, 0.25 ;  /* 0x3e80000007070820 */ /* 0x000fc80000400000 */
[----:B------:R-:W-:-:S06]  /*0220*/  @!P1 FMUL R7, R7, 16777216 ;  /* 0x4b80000007079820 */ /* 0x000fcc0000400000 */
[----:B------:R-:W0:Y:S01]  /*0230*/  MUFU.RCP R7, R7 ;  /* 0x0000000700077308 */ /* 0x000e220000001000 */
[----:B------:R-:W-:Y:S01]  /*0240*/  FSEL R4, R4, 1, P0 ;  /* 0x3f80000004047808 */ /* 0x000fe20000000000 */
[----:B----4-:R-:W-:-:S04]  /*0250*/  FADD R5, R12, -R5 ;  /* 0x800000050c057221 */ /* 0x010fc80000000000 */
[----:B------:R-:W-:-:S04]  /*0260*/  @!P1 FMUL R4, R4, 16777216 ;  /* 0x4b80000004049820 */ /* 0x000fc80000400000 */
[----:B0-----:R-:W-:-:S04]  /*0270*/  FMUL R4, R7, R4 ;  /* 0x0000000407047220 */ /* 0x001fc80000400000 */
[----:B------:R-:W-:-:S04]  /*0280*/  FMUL R4, R5, R4 ;  /* 0x0000000405047220 */ /* 0x000fc80000400000 */
[----:B-----5:R-:W-:-:S05]  /*0290*/  FFMA R4, R8, R4, R11 ;  /* 0x0000000408047223 */ /* 0x020fca000000000b */
[----:B------:R-:W-:-:S04]  /*02a0*/  FSETP.GEU.AND P0, PT, R4, RZ, PT ;  /* 0x000000ff0400720b */ /* 0x000fc80003f0e000 */
[----:B------:R-:W-:-:S05]  /*02b0*/  FSEL R5, R4, RZ, P0 ;  /* 0x000000ff04057208 */ /* 0x000fca0000000000 */
[----:B------:R-:W-:Y:S01]  /*02c0*/  STG.E desc[UR4][R2.64], R5 ;  /* 0x0000000502007986 */ /* 0x000fe2000c101904 */
[----:B------:R-:W-:Y:S05]  /*02d0*/  EXIT ;  /* 0x000000000000794d */ /* 0x000fea0003800000 */
.L_x_0:
[----:B------:R-:W-:-:S00]  /*02e0*/  BRA `(.L_x_0) ;  /* 0xfffffffc00fc7947 */ /* 0x000fc0000383ffff */
[----:B------:R-:W-:-:S00]  /*02f0*/  NOP ;  /* 0x0000000000007918 */ /* 0x000fc00000000000 */
        /* <DEDUP_REMOVED lines=8> */
.L_x_1:


//--------------------- .nv.global.init           --------------------------
	.section	.nv.global.init,"aw",@progbits
.nv.global.init:
	.type		_$_str,@object
	.size		_$_str,(_$_str_$_2 - _$_str)
_$_str:
        /*0000*/ 	.byte	0x5f, 0x5f, 0x43, 0x55, 0x44, 0x41, 0x5f, 0x46, 0x54, 0x5a, 0x00
	.type		_$_str_$_2,@object
	.size		_$_str_$_2,(.L_1 - _$_str_$_2)
_$_str_$_2:
        /*000b*/ 	.byte	0x5f, 0x5f, 0x43, 0x55, 0x44, 0x41, 0x5f, 0x50, 0x52, 0x45, 0x43, 0x5f, 0x53, 0x51, 0x52, 0x54
        /*001b*/ 	.byte	0x00
.L_1:


//--------------------- .nv.constant0.triton_poi_fused__native_batch_norm_legit_no_training_relu_3 --------------------------
	.section	.nv.constant0.triton_poi_fused__native_batch_norm_legit_no_training_relu_3,"a",@progbits
	.sectionflags	@""
	.align	4
.nv.constant0.triton_poi_fused__native_batch_norm_legit_no_training_relu_3:
	.zero		580
